//
// Generated by NVIDIA NVVM Compiler
//
// Compiler Build ID: CL-36424714
// Cuda compilation tools, release 13.0, V13.0.88
// Based on NVVM 20.0.0
//

.version 9.0
.target sm_100
.address_size 64

	// .globl	_Z16histogram_kernelPKhPii
// _ZZ16histogram_kernelPKhPiiE10local_hist has been demoted

.visible .entry _Z16histogram_kernelPKhPii(
	.param .u64 .ptr .align 1 _Z16histogram_kernelPKhPii_param_0,
	.param .u64 .ptr .align 1 _Z16histogram_kernelPKhPii_param_1,
	.param .u32 _Z16histogram_kernelPKhPii_param_2
)
{
	.reg .pred 	%p<4>;
	.reg .b16 	%rs<2>;
	.reg .b32 	%r<16>;
	.reg .b64 	%rd<9>;
	// demoted variable
	.shared .align 4 .b8 _ZZ16histogram_kernelPKhPiiE10local_hist[1024];
	ld.param.u64 	%rd1, [_Z16histogram_kernelPKhPii_param_0];
	ld.param.u64 	%rd2, [_Z16histogram_kernelPKhPii_param_1];
	ld.param.u32 	%r4, [_Z16histogram_kernelPKhPii_param_2];
	mov.u32 	%r1, %tid.x;
	mov.u32 	%r5, %ctaid.x;
	mov.u32 	%r6, %ntid.x;
	mad.lo.s32 	%r2, %r5, %r6, %r1;
	setp.gt.u32 	%p1, %r1, 255;
	shl.b32 	%r7, %r1, 2;
	mov.u32 	%r8, _ZZ16histogram_kernelPKhPiiE10local_hist;
	add.s32 	%r3, %r8, %r7;
	@%p1 bra 	$L__BB0_2;
	mov.b32 	%r9, 0;
	st.shared.u32 	[%r3], %r9;
$L__BB0_2:
	bar.sync 	0;
	setp.ge.s32 	%p2, %r2, %r4;
	@%p2 bra 	$L__BB0_4;
	cvt.s64.s32 	%rd3, %r2;
	cvta.to.global.u64 	%rd4, %rd1;
	add.s64 	%rd5, %rd4, %rd3;
	ld.global.u8 	%rs1, [%rd5];
	mul.wide.u16 	%r10, %rs1, 4;
	add.s32 	%r12, %r8, %r10;
	atom.shared.add.u32 	%r13, [%r12], 1;
$L__BB0_4:
	setp.gt.u32 	%p3, %r1, 255;
	bar.sync 	0;
	@%p3 bra 	$L__BB0_6;
	cvta.to.global.u64 	%rd6, %rd2;
	mul.wide.u32 	%rd7, %r1, 4;
	add.s64 	%rd8, %rd6, %rd7;
	ld.shared.u32 	%r14, [%r3];
	atom.global.add.u32 	%r15, [%rd8], %r14;
$L__BB0_6:
	ret;

}


// ===== COMPILED SASS (sm_100) =====

	.target	sm_100

	.elftype	@"ET_EXEC"


//--------------------- .note.nv.tkinfo           --------------------------
	.section	.note.nv.tkinfo,"",@"SHT_NOTE"
	.sectionflags	@"SHF_NOTE_NV_TKINFO"
	.tkinfo
        /*0018*/ 	.word	0x00000002
        /*0030*/ 	.string	""
        /*0030*/ 	.string	"ptxas"
        /*0030*/ 	.string	"Cuda compilation tools, release 13.0, V13.0.88"
        /*0030*/ 	.string	"Build cuda_13.0.r13.0/compiler.36424714_0"
        /*0030*/ 	.string	"-arch sm_100 -m 64 "



//--------------------- .note.nv.cuinfo           --------------------------
	.section	.note.nv.cuinfo,"",@"SHT_NOTE"
	.sectionflags	@"SHF_NOTE_NV_CUINFO"
        /*0018*/ 	.short	0x0002
        /*001a*/ 	.short	0x0064
        /*001c*/ 	.short	0x0082
	.zero		2


//--------------------- .nv.info                  --------------------------
	.section	.nv.info,"",@"SHT_CUDA_INFO"
	.align	4


	//----- nvinfo : EIATTR_REGCOUNT
	.align		4
        /*0000*/ 	.byte	0x04, 0x2f
        /*0002*/ 	.short	(.L_1 - .L_0)
	.align		4
.L_0:
        /*0004*/ 	.word	index@(_Z16histogram_kernelPKhPii)
        /*0008*/ 	.word	0x0000000a


	//----- nvinfo : EIATTR_FRAME_SIZE
	.align		4
.L_1:
        /*000c*/ 	.byte	0x04, 0x11
        /*000e*/ 	.short	(.L_3 - .L_2)
	.align		4
.L_2:
        /*0010*/ 	.word	index@(_Z16histogram_kernelPKhPii)
        /*0014*/ 	.word	0x00000000


	//----- nvinfo : EIATTR_MIN_STACK_SIZE
	.align		4
.L_3:
        /*0018*/ 	.byte	0x04, 0x12
        /*001a*/ 	.short	(.L_5 - .L_4)
	.align		4
.L_4:
        /*001c*/ 	.word	index@(_Z16histogram_kernelPKhPii)
        /*0020*/ 	.word	0x00000000
.L_5:


//--------------------- .nv.compat                --------------------------
	.section	.nv.compat,"",@"SHT_CUDA_COMPAT_INFO"
	.align	4
        /*0000*/ 	.byte	0x02, 0x09, 0x00, 0x00, 0x02, 0x02, 0x01, 0x00, 0x02, 0x05, 0x05, 0x00, 0x03, 0x07, 0x01, 0x01
        /*0010*/ 	.byte	0x02, 0x03, 0x00, 0x00, 0x02, 0x06, 0x01, 0x00, 0x04, 0x0b, 0x08, 0x00, 0x09, 0x00, 0x00, 0x00
        /*0020*/ 	.byte	0x00, 0x00, 0x00, 0x00


//--------------------- .nv.info._Z16histogram_kernelPKhPii --------------------------
	.section	.nv.info._Z16histogram_kernelPKhPii,"",@"SHT_CUDA_INFO"
	.sectionflags	@""
	.align	4


	//----- nvinfo : EIATTR_CUDA_API_VERSION
	.align		4
        /*0000*/ 	.byte	0x04, 0x37
        /*0002*/ 	.short	(.L_7 - .L_6)
.L_6:
        /*0004*/ 	.word	0x00000082


	//----- nvinfo : EIATTR_KPARAM_INFO
	.align		4
.L_7:
        /*0008*/ 	.byte	0x04, 0x17
        /*000a*/ 	.short	(.L_9 - .L_8)
.L_8:
        /*000c*/ 	.word	0x00000000
        /*0010*/ 	.short	0x0002
        /*0012*/ 	.short	0x0010
        /*0014*/ 	.byte	0x00, 0xf0, 0x11, 0x00


	//----- nvinfo : EIATTR_KPARAM_INFO
	.align		4
.L_9:
        /*0018*/ 	.byte	0x04, 0x17
        /*001a*/ 	.short	(.L_11 - .L_10)
.L_10:
        /*001c*/ 	.word	0x00000000
        /*0020*/ 	.short	0x0001
        /*0022*/ 	.short	0x0008
        /*0024*/ 	.byte	0x00, 0xf5, 0x21, 0x00


	//----- nvinfo : EIATTR_KPARAM_INFO
	.align		4
.L_11:
        /*0028*/ 	.byte	0x04, 0x17
        /*002a*/ 	.short	(.L_13 - .L_12)
.L_12:
        /*002c*/ 	.word	0x00000000
        /*0030*/ 	.short	0x0000
        /*0032*/ 	.short	0x0000
        /*0034*/ 	.byte	0x00, 0xf5, 0x21, 0x00


	//----- nvinfo : EIATTR_SPARSE_MMA_MASK
	.align		4
.L_13:
        /*0038*/ 	.byte	0x03, 0x50
        /*003a*/ 	.short	0x0000


	//----- nvinfo : EIATTR_MAXREG_COUNT
	.align		4
        /*003c*/ 	.byte	0x03, 0x1b
        /*003e*/ 	.short	0x00ff


	//----- nvinfo : EIATTR_NUM_BARRIERS
	.align		4
        /*0040*/ 	.byte	0x02, 0x4c
        /*0042*/ 	.byte	0x01
	.zero		1


	//----- nvinfo : EIATTR_MERCURY_ISA_VERSION
	.align		4
        /*0044*/ 	.byte	0x03, 0x5f
        /*0046*/ 	.short	0x0101


	//----- nvinfo : EIATTR_VRC_CTA_INIT_COUNT
	.align		4
        /*0048*/ 	.byte	0x02, 0x4a
	.zero		1
	.zero		1


	//----- nvinfo : EIATTR_EXIT_INSTR_OFFSETS
	.align		4
        /*004c*/ 	.byte	0x04, 0x1c
        /*004e*/ 	.short	(.L_15 - .L_14)


	//   ....[0]....
.L_14:
        /*0050*/ 	.word	0x00000190


	//   ....[1]....
        /*0054*/ 	.word	0x000001e0


	//----- nvinfo : EIATTR_CRS_STACK_SIZE
	.align		4
.L_15:
        /*0058*/ 	.byte	0x04, 0x1e
        /*005a*/ 	.short	(.L_17 - .L_16)
.L_16:
        /*005c*/ 	.word	0x00000000


	//----- nvinfo : EIATTR_CBANK_PARAM_SIZE
	.align		4
.L_17:
        /*0060*/ 	.byte	0x03, 0x19
        /*0062*/ 	.short	0x0014


	//----- nvinfo : EIATTR_PARAM_CBANK
	.align		4
        /*0064*/ 	.byte	0x04, 0x0a
        /*0066*/ 	.short	(.L_19 - .L_18)
	.align		4
.L_18:
        /*0068*/ 	.word	index@(.nv.constant0._Z16histogram_kernelPKhPii)
        /*006c*/ 	.short	0x0380
        /*006e*/ 	.short	0x0014


	//----- nvinfo : EIATTR_SW_WAR
	.align		4
.L_19:
        /*0070*/ 	.byte	0x04, 0x36
        /*0072*/ 	.short	(.L_21 - .L_20)
.L_20:
        /*0074*/ 	.word	0x00000008
.L_21:


//--------------------- .nv.callgraph             --------------------------
	.section	.nv.callgraph,"",@"SHT_CUDA_CALLGRAPH"
	.align	4
	.sectionentsize	8
	.align		4
        /*0000*/ 	.word	0x00000000
	.align		4
        /*0004*/ 	.word	0xffffffff
	.align		4
        /*0008*/ 	.word	0x00000000
	.align		4
        /*000c*/ 	.word	0xfffffffe
	.align		4
        /*0010*/ 	.word	0x00000000
	.align		4
        /*0014*/ 	.word	0xfffffffd
	.align		4
        /*0018*/ 	.word	0x00000000
	.align		4
        /*001c*/ 	.word	0xfffffffc


//--------------------- .text._Z16histogram_kernelPKhPii --------------------------
	.section	.text._Z16histogram_kernelPKhPii,"ax",@progbits
	.align	128
        .global         _Z16histogram_kernelPKhPii
        .type           _Z16histogram_kernelPKhPii,@function
        .size           _Z16histogram_kernelPKhPii,(.L_x_3 - _Z16histogram_kernelPKhPii)
        .other          _Z16histogram_kernelPKhPii,@"STO_CUDA_ENTRY STV_DEFAULT"
_Z16histogram_kernelPKhPii:
.text._Z16histogram_kernelPKhPii:
[----:B------:R-:W-:Y:S01]  /*0000*/  LDC R1, c[0x0][0x37c] ;  /* 0x0000df00ff017b82 */ /* 0x000fe20000000800 */
[----:B------:R-:W0:Y:S07]  /*0010*/  S2R R7, SR_TID.X ;  /* 0x0000000000077919 */ /* 0x000e2e0000002100 */
[----:B------:R-:W1:Y:S01]  /*0020*/  S2UR UR6, SR_CTAID.X ;  /* 0x00000000000679c3 */ /* 0x000e620000002500 */
[----:B------:R-:W2:Y:S01]  /*0030*/  LDCU UR7, c[0x0][0x390] ;  /* 0x00007200ff0777ac */ /* 0x000ea20008000800 */
[----:B------:R-:W-:Y:S01]  /*0040*/  BSSY.RECONVERGENT B0, `(.L_x_0) ;  /* 0x0000013000007945 */ /* 0x000fe20003800200 */
[----:B------:R-:W-:-:S05]  /*0050*/  UMOV UR4, 0x400 ;  /* 0x0000040000047882 */ /* 0x000fca0000000000 */
[----:B------:R-:W1:Y:S08]  /*0060*/  LDC R0, c[0x0][0x360] ;  /* 0x0000d800ff007b82 */ /* 0x000e700000000800 */
[----:B------:R-:W3:Y:S01]  /*0070*/  S2UR UR5, SR_CgaCtaId ;  /* 0x00000000000579c3 */ /* 0x000ee20000008800 */
[----:B0-----:R-:W-:Y:S01]  /*0080*/  ISETP.GT.U32.AND P0, PT, R7, 0xff, PT ;  /* 0x000000ff0700780c */ /* 0x001fe20003f04070 */
[----:B-1----:R-:W-:-:S05]  /*0090*/  IMAD R0, R0, UR6, R7 ;  /* 0x0000000600007c24 */ /* 0x002fca000f8e0207 */
[----:B--2---:R-:W-:Y:S01]  /*00a0*/  ISETP.GE.AND P1, PT, R0, UR7, PT ;  /* 0x0000000700007c0c */ /* 0x004fe2000bf26270 */
[----:B------:R-:W0:Y:S01]  /*00b0*/  LDCU.64 UR6, c[0x0][0x358] ;  /* 0x00006b00ff0677ac */ /* 0x000e220008000a00 */
[----:B---3--:R-:W-:-:S06]  /*00c0*/  ULEA UR4, UR5, UR4, 0x18 ;  /* 0x0000000405047291 */ /* 0x008fcc000f8ec0ff */
[----:B------:R-:W-:-:S05]  /*00d0*/  LEA R4, R7, UR4, 0x2 ;  /* 0x0000000407047c11 */ /* 0x000fca000f8e10ff */
[----:B------:R1:W-:Y:S01]  /*00e0*/  @!P0 STS [R4], RZ ;  /* 0x000000ff04008388 */ /* 0x0003e20000000800 */
[----:B------:R-:W-:Y:S06]  /*00f0*/  BAR.SYNC.DEFER_BLOCKING 0x0 ;  /* 0x0000000000007b1d */ /* 0x000fec0000010000 */
[----:B------:R-:W-:Y:S05]  /*0100*/  @P1 BRA `(.L_x_1) ;  /* 0x0000000000181947 */ /* 0x000fea0003800000 */
[----:B------:R-:W2:Y:S02]  /*0110*/  LDCU.64 UR8, c[0x0][0x380] ;  /* 0x00007000ff0877ac */ /* 0x000ea40008000a00 */
[----:B--2---:R-:W-:-:S04]  /*0120*/  IADD3 R2, P1, PT, R0, UR8, RZ ;  /* 0x0000000800027c10 */ /* 0x004fc8000ff3e0ff */
[----:B------:R-:W-:-:S05]  /*0130*/  LEA.HI.X.SX32 R3, R0, UR9, 0x1, P1 ;  /* 0x0000000900037c11 */ /* 0x000fca00088f0eff */
[----:B0-----:R-:W2:Y:S02]  /*0140*/  LDG.E.U8 R2, desc[UR6][R2.64] ;  /* 0x0000000602027981 */ /* 0x001ea4000c1e1100 */
[----:B--2---:R-:W-:-:S05]  /*0150*/  LEA R0, R2, UR4, 0x2 ;  /* 0x0000000402007c11 */ /* 0x004fca000f8e10ff */
[----:B------:R2:W-:Y:S02]  /*0160*/  ATOMS.POPC.INC.32 RZ, [R0+URZ] ;  /* 0x0000000000ff7f8c */ /* 0x0005e4000d8000ff */
.L_x_1:
[----:B0-----:R-:W-:Y:S05]  /*0170*/  BSYNC.RECONVERGENT B0 ;  /* 0x0000000000007941 */ /* 0x001fea0003800200 */
.L_x_0:
[----:B------:R-:W-:Y:S06]  /*0180*/  BAR.SYNC.DEFER_BLOCKING 0x0 ;  /* 0x0000000000007b1d */ /* 0x000fec0000010000 */
[----:B------:R-:W-:Y:S05]  /*0190*/  @P0 EXIT ;  /* 0x000000000000094d */ /* 0x000fea0003800000 */
[----:B------:R-:W0:Y:S01]  /*01a0*/  LDS R5, [R4] ;  /* 0x0000000004057984 */ /* 0x000e220000000800 */
[----:B------:R-:W3:Y:S02]  /*01b0*/  LDC.64 R2, c[0x0][0x388] ;  /* 0x0000e200ff027b82 */ /* 0x000ee40000000a00 */
[----:B---3--:R-:W-:-:S05]  /*01c0*/  IMAD.WIDE.U32 R2, R7, 0x4, R2 ;  /* 0x0000000407027825 */ /* 0x008fca00078e0002 */
[----:B0-----:R-:W-:Y:S01]  /*01d0*/  REDG.E.ADD.STRONG.GPU desc[UR6][R2.64], R5 ;  /* 0x000000050200798e */ /* 0x001fe2000c12e106 */
[----:B------:R-:W-:Y:S05]  /*01e0*/  EXIT ;  /* 0x000000000000794d */ /* 0x000fea0003800000 */
.L_x_2:
[----:B------:R-:W-:-:S00]  /*01f0*/  BRA `(.L_x_2) ;  /* 0xfffffffc00fc7947 */ /* 0x000fc0000383ffff */
[----:B------:R-:W-:-:S00]  /*0200*/  NOP ;  /* 0x0000000000007918 */ /* 0x000fc00000000000 */
[----:B------:R-:W-:-:S00]  /*0210*/  NOP ;  /* 0x0000000000007918 */ /* 0x000fc00000000000 */
[----:B------:R-:W-:-:S00]  /*0220*/  NOP ;  /* 0x0000000000007918 */ /* 0x000fc00000000000 */
[----:B------:R-:W-:-:S00]  /*0230*/  NOP ;  /* 0x0000000000007918 */ /* 0x000fc00000000000 */
[----:B------:R-:W-:-:S00]  /*0240*/  NOP ;  /* 0x0000000000007918 */ /* 0x000fc00000000000 */
[----:B------:R-:W-:-:S00]  /*0250*/  NOP ;  /* 0x0000000000007918 */ /* 0x000fc00000000000 */
[----:B------:R-:W-:-:S00]  /*0260*/  NOP ;  /* 0x0000000000007918 */ /* 0x000fc00000000000 */
[----:B------:R-:W-:-:S00]  /*0270*/  NOP ;  /* 0x0000000000007918 */ /* 0x000fc00000000000 */
.L_x_3:


//--------------------- .nv.shared._Z16histogram_kernelPKhPii --------------------------
	.section	.nv.shared._Z16histogram_kernelPKhPii,"aw",@nobits
	.sectionflags	@""
	.align	4
.nv.shared._Z16histogram_kernelPKhPii:
	.zero		2048


//--------------------- .nv.shared.reserved.0     --------------------------
	.section	.nv.shared.reserved.0,"aw",@nobits
	.weak		__nv_reservedSMEM_offset_0_alias
	.size		__nv_reservedSMEM_offset_0_alias, 0, 64
	.other		__nv_reservedSMEM_offset_0_alias,@"STO_CUDA_RESERVED_SHARED STV_DEFAULT"
__nv_reservedSMEM_offset_0_alias:
	.zero		0
	.zero		64


//--------------------- .nv.constant0._Z16histogram_kernelPKhPii --------------------------
	.section	.nv.constant0._Z16histogram_kernelPKhPii,"a",@progbits
	.sectionflags	@""
	.align	4
.nv.constant0._Z16histogram_kernelPKhPii:
	.zero		916


//--------------------- SYMBOLS --------------------------

	.type		.nv.reservedSmem.offset0,@object
	.size		.nv.reservedSmem.offset0,0x4
	.type		.nv.reservedSmem.cap,@object
	.size		.nv.reservedSmem.cap,0x4
